	.headerflags	@"EF_CUDA_TEXMODE_UNIFIED EF_CUDA_64BIT_ADDRESS EF_CUDA_ACCELERATORS EF_CUDA_SM90 EF_CUDA_VIRTUAL_SM(EF_CUDA_SM90)"
	.elftype	@"ET_EXEC"


//--------------------- .nv.info                  --------------------------
	.section	.nv.info,"",@"SHT_CUDA_INFO"
	.align	4


	//----- nvinfo : EIATTR_REGCOUNT
	.align		4
        /*0000*/ 	.byte	0x04, 0x2f
        /*0002*/ 	.short	(.L_3 - .L_2)
	.align		4
.L_2:
        /*0004*/ 	.word	index@(triton_poi_fused__native_batch_norm_legit_no_training_add_relu_28)
        /*0008*/ 	.word	0x00000014


	//----- nvinfo : EIATTR_MIN_STACK_SIZE
	.align		4
.L_3:
        /*000c*/ 	.byte	0x04, 0x12
        /*000e*/ 	.short	(.L_5 - .L_4)
	.align		4
.L_4:
        /*0010*/ 	.word	index@(triton_poi_fused__native_batch_norm_legit_no_training_add_relu_28)
        /*0014*/ 	.word	0x00000000


	//----- nvinfo : EIATTR_FRAME_SIZE
	.align		4
.L_5:
        /*0018*/ 	.byte	0x04, 0x11
        /*001a*/ 	.short	(.L_7 - .L_6)
	.align		4
.L_6:
        /*001c*/ 	.word	index@(triton_poi_fused__native_batch_norm_legit_no_training_add_relu_28)
        /*0020*/ 	.word	0x00000000


	//----- nvinfo : EIATTR_MIN_STACK_SIZE
	.align		4
.L_7:
        /*0024*/ 	.byte	0x04, 0x12
        /*0026*/ 	.short	(.L_9 - .L_8)
	.align		4
.L_8:
        /*0028*/ 	.word	index@(triton_poi_fused__native_batch_norm_legit_no_training_add_relu_28)
        /*002c*/ 	.word	0x00000000
.L_9:


//--------------------- .nv.info.triton_poi_fused__native_batch_norm_legit_no_training_add_relu_28 --------------------------
	.section	.nv.info.triton_poi_fused__native_batch_norm_legit_no_training_add_relu_28,"",@"SHT_CUDA_INFO"
	.sectionflags	@""
	.align	4


	//----- nvinfo : EIATTR_CUDA_API_VERSION
	.align		4
        /*0000*/ 	.byte	0x04, 0x37
        /*0002*/ 	.short	(.L_11 - .L_10)
.L_10:
        /*0004*/ 	.word	0x0000007c


	//----- nvinfo : EIATTR_KPARAM_INFO
	.align		4
.L_11:
        /*0008*/ 	.byte	0x04, 0x17
        /*000a*/ 	.short	(.L_13 - .L_12)
.L_12:
        /*000c*/ 	.word	0x00000000
        /*0010*/ 	.short	0x0007
        /*0012*/ 	.short	0x0038
        /*0014*/ 	.byte	0x00, 0xf0, 0x11, 0x00


	//----- nvinfo : EIATTR_KPARAM_INFO
	.align		4
.L_13:
        /*0018*/ 	.byte	0x04, 0x17
        /*001a*/ 	.short	(.L_15 - .L_14)
.L_14:
        /*001c*/ 	.word	0x00000000
        /*0020*/ 	.short	0x0006
        /*0022*/ 	.short	0x0030
        /*0024*/ 	.byte	0x00, 0xf4, 0x21, 0x00


	//----- nvinfo : EIATTR_KPARAM_INFO
	.align		4
.L_15:
        /*0028*/ 	.byte	0x04, 0x17
        /*002a*/ 	.short	(.L_17 - .L_16)
.L_16:
        /*002c*/ 	.word	0x00000000
        /*0030*/ 	.short	0x0005
        /*0032*/ 	.short	0x0028
        /*0034*/ 	.byte	0x00, 0xf4, 0x21, 0x00


	//----- nvinfo : EIATTR_KPARAM_INFO
	.align		4
.L_17:
        /*0038*/ 	.byte	0x04, 0x17
        /*003a*/ 	.short	(.L_19 - .L_18)
.L_18:
        /*003c*/ 	.word	0x00000000
        /*0040*/ 	.short	0x0004
        /*0042*/ 	.short	0x0020
        /*0044*/ 	.byte	0x00, 0xf4, 0x21, 0x00


	//----- nvinfo : EIATTR_KPARAM_INFO
	.align		4
.L_19:
        /*0048*/ 	.byte	0x04, 0x17
        /*004a*/ 	.short	(.L_21 - .L_20)
.L_20:
        /*004c*/ 	.word	0x00000000
        /*0050*/ 	.short	0x0003
        /*0052*/ 	.short	0x0018
        /*0054*/ 	.byte	0x00, 0xf4, 0x21, 0x00


	//----- nvinfo : EIATTR_KPARAM_INFO
	.align		4
.L_21:
        /*0058*/ 	.byte	0x04, 0x17
        /*005a*/ 	.short	(.L_23 - .L_22)
.L_22:
        /*005c*/ 	.word	0x00000000
        /*0060*/ 	.short	0x0002
        /*0062*/ 	.short	0x0010
        /*0064*/ 	.byte	0x00, 0xf4, 0x21, 0x00


	//----- nvinfo : EIATTR_KPARAM_INFO
	.align		4
.L_23:
        /*0068*/ 	.byte	0x04, 0x17
        /*006a*/ 	.short	(.L_25 - .L_24)
.L_24:
        /*006c*/ 	.word	0x00000000
        /*0070*/ 	.short	0x0001
        /*0072*/ 	.short	0x0008
        /*0074*/ 	.byte	0x00, 0xf4, 0x21, 0x00


	//----- nvinfo : EIATTR_KPARAM_INFO
	.align		4
.L_25:
        /*0078*/ 	.byte	0x04, 0x17
        /*007a*/ 	.short	(.L_27 - .L_26)
.L_26:
        /*007c*/ 	.word	0x00000000
        /*0080*/ 	.short	0x0000
        /*0082*/ 	.short	0x0000
        /*0084*/ 	.byte	0x00, 0xf4, 0x21, 0x00


	//----- nvinfo : EIATTR_SPARSE_MMA_MASK
	.align		4
.L_27:
        /*0088*/ 	.byte	0x03, 0x50
        /*008a*/ 	.short	0x0000


	//----- nvinfo : EIATTR_MAXREG_COUNT
	.align		4
        /*008c*/ 	.byte	0x03, 0x1b
        /*008e*/ 	.short	0x00ff


	//----- nvinfo : EIATTR_EXIT_INSTR_OFFSETS
	.align		4
        /*0090*/ 	.byte	0x04, 0x1c
        /*0092*/ 	.short	(.L_29 - .L_28)


	//   ....[0]....
.L_28:
        /*0094*/ 	.word	0x00000420


	//----- nvinfo : EIATTR_REQNTID
	.align		4
.L_29:
        /*0098*/ 	.byte	0x04, 0x10
        /*009a*/ 	.short	(.L_31 - .L_30)
.L_30:
        /*009c*/ 	.word	0x00000080
        /*00a0*/ 	.word	0x00000001
        /*00a4*/ 	.word	0x00000001


	//----- nvinfo : EIATTR_CBANK_PARAM_SIZE
	.align		4
.L_31:
        /*00a8*/ 	.byte	0x03, 0x19
        /*00aa*/ 	.short	0x003c


	//----- nvinfo : EIATTR_PARAM_CBANK
	.align		4
        /*00ac*/ 	.byte	0x04, 0x0a
        /*00ae*/ 	.short	(.L_33 - .L_32)
	.align		4
.L_32:
        /*00b0*/ 	.word	index@(.nv.constant0.triton_poi_fused__native_batch_norm_legit_no_training_add_relu_28)
        /*00b4*/ 	.short	0x0210
        /*00b6*/ 	.short	0x003c


	//----- nvinfo : EIATTR_SW_WAR
	.align		4
.L_33:
        /*00b8*/ 	.byte	0x04, 0x36
        /*00ba*/ 	.short	(.L_35 - .L_34)
.L_34:
        /*00bc*/ 	.word	0x00000008
.L_35:


//--------------------- .nv.callgraph             --------------------------
	.section	.nv.callgraph,"",@"SHT_CUDA_CALLGRAPH"
	.align	4
	.sectionentsize	8
	.align		4
        /*0000*/ 	.word	0x00000000
	.align		4
        /*0004*/ 	.word	0xffffffff
	.align		4
        /*0008*/ 	.word	0x00000000
	.align		4
        /*000c*/ 	.word	0xfffffffe
	.align		4
        /*0010*/ 	.word	0x00000000
	.align		4
        /*0014*/ 	.word	0xfffffffd
	.align		4
        /*0018*/ 	.word	0x00000000
	.align		4
        /*001c*/ 	.word	0xfffffffc


//--------------------- .nv.constant4             --------------------------
	.section	.nv.constant4,"a",@progbits
	.align	8
	.align		8
.nv.constant4:
        /*0000*/ 	.dword	_$_str
	.align		8
        /*0008*/ 	.dword	_$_str_$_2


//--------------------- .text.triton_poi_fused__native_batch_norm_legit_no_training_add_relu_28 --------------------------
	.section	.text.triton_poi_fused__native_batch_norm_legit_no_training_add_relu_28,"ax",@progbits
	.align	128
        .global         triton_poi_fused__native_batch_norm_legit_no_training_add_relu_28
        .type           triton_poi_fused__native_batch_norm_legit_no_training_add_relu_28,@function
        .size           triton_poi_fused__native_batch_norm_legit_no_training_add_relu_28,(.L_x_1 - triton_poi_fused__native_batch_norm_legit_no_training_add_relu_28)
        .other          triton_poi_fused__native_batch_norm_legit_no_training_add_relu_28,@"STO_CUDA_ENTRY STV_DEFAULT"
triton_poi_fused__native_batch_norm_legit_no_training_add_relu_28:
.text.triton_poi_fused__native_batch_norm_legit_no_training_add_relu_28:
[----:B------:R-:W-:Y:S01]  /*0000*/  LDC R1, c[0x0][0x28] ;  /* 0x00000a00ff017b82 */ /* 0x000fe20000000800 */
[----:B------:R-:W1:Y:S07]  /*0010*/  S2R R0, SR_TID.X ;  /* 0x0000000000007919 */ /* 0x000e6e0000002100 */
[----:B------:R-:W2:Y:S01]  /*0020*/  LDC.64 R2, c[0x0][0x220] ;  /* 0x00008800ff027b82 */ /* 0x000ea20000000a00 */
[----:B------:R-:W-:Y:S01]  /*0030*/  ULDC.64 UR4, c[0x0][0x208] ;  /* 0x0000820000047ab9 */ /* 0x000fe20000000a00 */
[----:B------:R-:W3:Y:S06]  /*0040*/  S2R R7, SR_CTAID.X ;  /* 0x0000000000077919 */ /* 0x000eec0000002500 */
[----:B------:R-:W4:Y:S08]  /*0050*/  LDC.64 R8, c[0x0][0x228] ;  /* 0x00008a00ff087b82 */ /* 0x000f300000000a00 */
[----:B------:R-:W5:Y:S08]  /*0060*/  LDC.64 R10, c[0x0][0x230] ;  /* 0x00008c00ff0a7b82 */ /* 0x000f700000000a00 */
[----:B------:R-:W4:Y:S01]  /*0070*/  LDC.64 R12, c[0x0][0x238] ;  /* 0x00008e00ff0c7b82 */ /* 0x000f220000000a00 */
[----:B-1----:R-:W-:-:S02]  /*0080*/  SHF.L.U32 R0, R0, 0x1, RZ ;  /* 0x0000000100007819 */ /* 0x002fc400000006ff */
[----:B---3--:R-:W-:Y:S02]  /*0090*/  SHF.R.S32.HI R5, RZ, 0x17, R7 ;  /* 0x00000017ff057819 */ /* 0x008fe40000011407 */
[----:B------:R-:W-:Y:S02]  /*00a0*/  LOP3.LUT R0, R0, 0xfe, RZ, 0xc0, !PT ;  /* 0x000000fe00007812 */ /* 0x000fe400078ec0ff */
[----:B------:R-:W-:Y:S02]  /*00b0*/  SGXT R5, R5, 0x1 ;  /* 0x000000010505781a */ /* 0x000fe40000000200 */
[----:B------:R-:W-:Y:S02]  /*00c0*/  LEA R0, R7, R0, 0x8 ;  /* 0x0000000007007211 */ /* 0x000fe400078e40ff */
[----:B------:R-:W1:Y:S02]  /*00d0*/  LDC.64 R6, c[0x0][0x218] ;  /* 0x00008600ff067b82 */ /* 0x000e640000000a00 */
[----:B------:R-:W-:-:S04]  /*00e0*/  LEA.HI R5, R5, R0, RZ, 0xb ;  /* 0x0000000005057211 */ /* 0x000fc800078f58ff */
[----:B------:R-:W-:-:S04]  /*00f0*/  LOP3.LUT R5, R5, 0xfffff800, RZ, 0xc0, !PT ;  /* 0xfffff80005057812 */ /* 0x000fc800078ec0ff */
[----:B------:R-:W-:Y:S02]  /*0100*/  IADD3 R15, R0, -R5, RZ ;  /* 0x80000005000f7210 */ /* 0x000fe40007ffe0ff */
[----:B------:R-:W3:Y:S03]  /*0110*/  LDC.64 R4, c[0x0][0x210] ;  /* 0x00008400ff047b82 */ /* 0x000ee60000000a00 */
[----:B--2---:R-:W-:-:S06]  /*0120*/  IMAD.WIDE R2, R15, 0x4, R2 ;  /* 0x000000040f027825 */ /* 0x004fcc00078e0202 */
[----:B------:R-:W2:Y:S01]  /*0130*/  LDG.E.EL.64 R2, desc[UR4][R2.64] ;  /* 0x0000000402027981 */ /* 0x000ea2000c2e1b00 */
[----:B-1----:R-:W-:-:S04]  /*0140*/  IMAD.WIDE R6, R15, 0x4, R6 ;  /* 0x000000040f067825 */ /* 0x002fc800078e0206 */
[C---:B----4-:R-:W-:Y:S02]  /*0150*/  IMAD.WIDE R8, R15.reuse, 0x4, R8 ;  /* 0x000000040f087825 */ /* 0x050fe400078e0208 */
[----:B------:R-:W4:Y:S02]  /*0160*/  LDG.E.EL.64 R6, desc[UR4][R6.64] ;  /* 0x0000000406067981 */ /* 0x000f24000c2e1b00 */
[----:B-----5:R-:W-:Y:S02]  /*0170*/  IMAD.WIDE R10, R15, 0x4, R10 ;  /* 0x000000040f0a7825 */ /* 0x020fe400078e020a */
[----:B------:R-:W5:Y:S02]  /*0180*/  LDG.E.EL.64 R8, desc[UR4][R8.64] ;  /* 0x0000000408087981 */ /* 0x000f64000c2e1b00 */
[C---:B---3--:R-:W-:Y:S02]  /*0190*/  IMAD.WIDE R4, R0.reuse, 0x4, R4 ;  /* 0x0000000400047825 */ /* 0x048fe400078e0204 */
[----:B------:R-:W5:Y:S04]  /*01a0*/  LDG.E.EL.64 R10, desc[UR4][R10.64] ;  /* 0x000000040a0a7981 */ /* 0x000f68000c2e1b00 */
[----:B------:R-:W4:Y:S01]  /*01b0*/  LDG.E.64 R4, desc[UR4][R4.64] ;  /* 0x0000000404047981 */ /* 0x000f22000c1e1b00 */
[----:B0-----:R-:W-:-:S06]  /*01c0*/  IMAD.WIDE R12, R0, 0x4, R12 ;  /* 0x00000004000c7825 */ /* 0x001fcc00078e020c */
[----:B------:R-:W3:Y:S01]  /*01d0*/  LDG.E.64 R12, desc[UR4][R12.64] ;  /* 0x000000040c0c7981 */ /* 0x000ee2000c1e1b00 */
[----:B------:R-:W-:Y:S01]  /*01e0*/  HFMA2.MMA R16, -RZ, RZ, 1.625, 0 ;  /* 0x3e800000ff107435 */ /* 0x000fe200000001ff */
[----:B--2---:R-:W-:Y:S01]  /*01f0*/  FADD R2, R2, 9.9999997473787516356e-06 ;  /* 0x3727c5ac02027421 */ /* 0x004fe20000000000 */
[----:B------:R-:W-:-:S03]  /*0200*/  FADD R3, R3, 9.9999997473787516356e-06 ;  /* 0x3727c5ac03037421 */ /* 0x000fc60000000000 */
[----:B------:R-:W0:Y:S08]  /*0210*/  MUFU.SQRT R14, R2 ;  /* 0x00000002000e7308 */ /* 0x000e300000002000 */
[----:B------:R1:W2:Y:S01]  /*0220*/  MUFU.SQRT R15, R3 ;  /* 0x00000003000f7308 */ /* 0x0002a20000002000 */
[C---:B0-----:R-:W-:Y:S02]  /*0230*/  FSETP.GT.AND P0, PT, R14.reuse, 8.50705917302346158658e+37, PT ;  /* 0x7e8000000e00780b */ /* 0x041fe40003f04000 */
[----:B------:R-:W-:Y:S01]  /*0240*/  FSETP.GEU.AND P2, PT, R14, 1.175494350822287508e-38, PT ;  /* 0x008000000e00780b */ /* 0x000fe20003f4e000 */
[----:B-1----:R-:W0:Y:S01]  /*0250*/  LDC.64 R2, c[0x0][0x240] ;  /* 0x00009000ff027b82 */ /* 0x002e220000000a00 */
[----:B--2---:R-:W-:-:S02]  /*0260*/  FSETP.GT.AND P1, PT, R15, 8.50705917302346158658e+37, PT ;  /* 0x7e8000000f00780b */ /* 0x004fc40003f24000 */
[----:B------:R-:W-:-:S07]  /*0270*/  FSETP.GEU.AND P3, PT, R15, 1.175494350822287508e-38, PT ;  /* 0x008000000f00780b */ /* 0x000fce0003f6e000 */
[----:B------:R-:W-:-:S04]  /*0280*/  @P0 FMUL R14, R14, 0.25 ;  /* 0x3e8000000e0e0820 */ /* 0x000fc80000400000 */
[----:B------:R-:W-:Y:S01]  /*0290*/  @!P2 FMUL R14, R14, 16777216 ;  /* 0x4b8000000e0ea820 */ /* 0x000fe20000400000 */
[----:B------:R-:W-:-:S04]  /*02a0*/  @P1 FMUL R15, R15, 0.25 ;  /* 0x3e8000000f0f1820 */ /* 0x000fc80000400000 */
[----:B------:R-:W-:Y:S01]  /*02b0*/  @!P3 FMUL R15, R15, 16777216 ;  /* 0x4b8000000f0fb820 */ /* 0x000fe20000400000 */
[----:B------:R-:W1:Y:S01]  /*02c0*/  MUFU.RCP R14, R14 ;  /* 0x0000000e000e7308 */ /* 0x000e620000001000 */
[----:B------:R-:W-:-:S07]  /*02d0*/  FSEL R17, R16, 1, P0 ;  /* 0x3f80000010117808 */ /* 0x000fce0000000000 */
[----:B------:R-:W2:Y:S01]  /*02e0*/  MUFU.RCP R15, R15 ;  /* 0x0000000f000f7308 */ /* 0x000ea20000001000 */
[----:B------:R-:W-:Y:S01]  /*02f0*/  FSEL R16, R16, 1, P1 ;  /* 0x3f80000010107808 */ /* 0x000fe20000800000 */
[----:B------:R-:W-:Y:S01]  /*0300*/  @!P2 FMUL R17, R17, 16777216 ;  /* 0x4b8000001111a820 */ /* 0x000fe20000400000 */
[----:B----4-:R-:W-:-:S03]  /*0310*/  FADD R4, R4, -R6 ;  /* 0x8000000604047221 */ /* 0x010fc60000000000 */
[----:B------:R-:W-:Y:S01]  /*0320*/  @!P3 FMUL R16, R16, 16777216 ;  /* 0x4b8000001010b820 */ /* 0x000fe20000400000 */
[----:B-1----:R-:W-:Y:S01]  /*0330*/  FMUL R17, R14, R17 ;  /* 0x000000110e117220 */ /* 0x002fe20000400000 */
[----:B------:R-:W-:-:S03]  /*0340*/  FADD R5, R5, -R7 ;  /* 0x8000000705057221 */ /* 0x000fc60000000000 */
[----:B------:R-:W-:Y:S01]  /*0350*/  FMUL R17, R4, R17 ;  /* 0x0000001104117220 */ /* 0x000fe20000400000 */
[----:B--2---:R-:W-:-:S03]  /*0360*/  FMUL R16, R15, R16 ;  /* 0x000000100f107220 */ /* 0x004fc60000400000 */
[----:B-----5:R-:W-:Y:S01]  /*0370*/  FFMA R17, R8, R17, R10 ;  /* 0x0000001108117223 */ /* 0x020fe2000000000a */
[----:B------:R-:W-:-:S04]  /*0380*/  FMUL R16, R5, R16 ;  /* 0x0000001005107220 */ /* 0x000fc80000400000 */
[----:B------:R-:W-:Y:S01]  /*0390*/  FFMA R16, R9, R16, R11 ;  /* 0x0000001009107223 */ /* 0x000fe2000000000b */
[----:B---3--:R-:W-:Y:S01]  /*03a0*/  FSETP.GEU.AND P0, PT, R17, -R12, PT ;  /* 0x8000000c1100720b */ /* 0x008fe20003f0e000 */
[----:B------:R-:W-:Y:S02]  /*03b0*/  FADD R12, R12, R17 ;  /* 0x000000110c0c7221 */ /* 0x000fe40000000000 */
[----:B------:R-:W-:Y:S01]  /*03c0*/  FADD R4, R13, R16 ;  /* 0x000000100d047221 */ /* 0x000fe20000000000 */
[----:B------:R-:W-:Y:S01]  /*03d0*/  FSETP.GEU.AND P1, PT, R16, -R13, PT ;  /* 0x8000000d1000720b */ /* 0x000fe20003f2e000 */
[----:B0-----:R-:W-:Y:S01]  /*03e0*/  IMAD.WIDE R2, R0, 0x4, R2 ;  /* 0x0000000400027825 */ /* 0x001fe200078e0202 */
[----:B------:R-:W-:Y:S02]  /*03f0*/  FSEL R12, R12, RZ, P0 ;  /* 0x000000ff0c0c7208 */ /* 0x000fe40000000000 */
[----:B------:R-:W-:-:S05]  /*0400*/  FSEL R13, R4, RZ, P1 ;  /* 0x000000ff040d7208 */ /* 0x000fca0000800000 */
[----:B------:R-:W-:Y:S01]  /*0410*/  STG.E.64 desc[UR4][R2.64], R12 ;  /* 0x0000000c02007986 */ /* 0x000fe2000c101b04 */
[----:B------:R-:W-:Y:S05]  /*0420*/  EXIT ;  /* 0x000000000000794d */ /* 0x000fea0003800000 */
.L_x_0:
[----:B------:R-:W-:-:S00]  /*0430*/  BRA `(.L_x_0) ;  /* 0xfffffffc00fc7947 */ /* 0x000fc0000383ffff */
[----:B------:R-:W-:-:S00]  /*0440*/  NOP ;  /* 0x0000000000007918 */ /* 0x000fc00000000000 */
        /* <DEDUP_REMOVED lines=11> */
.L_x_1:


//--------------------- .nv.global.init           --------------------------
	.section	.nv.global.init,"aw",@progbits
.nv.global.init:
	.type		_$_str,@object
	.size		_$_str,(_$_str_$_2 - _$_str)
_$_str:
        /*0000*/ 	.byte	0x5f, 0x5f, 0x43, 0x55, 0x44, 0x41, 0x5f, 0x46, 0x54, 0x5a, 0x00
	.type		_$_str_$_2,@object
	.size		_$_str_$_2,(.L_1 - _$_str_$_2)
_$_str_$_2:
        /*000b*/ 	.byte	0x5f, 0x5f, 0x43, 0x55, 0x44, 0x41, 0x5f, 0x50, 0x52, 0x45, 0x43, 0x5f, 0x53, 0x51, 0x52, 0x54
        /*001b*/ 	.byte	0x00
.L_1:


//--------------------- .nv.constant0.triton_poi_fused__native_batch_norm_legit_no_training_add_relu_28 --------------------------
	.section	.nv.constant0.triton_poi_fused__native_batch_norm_legit_no_training_add_relu_28,"a",@progbits
	.sectionflags	@""
	.align	4
.nv.constant0.triton_poi_fused__native_batch_norm_legit_no_training_add_relu_28:
	.zero		588
